	.headerflags	@"EF_CUDA_TEXMODE_UNIFIED EF_CUDA_64BIT_ADDRESS EF_CUDA_ACCELERATORS EF_CUDA_SM90 EF_CUDA_VIRTUAL_SM(EF_CUDA_SM90)"
	.elftype	@"ET_EXEC"


//--------------------- .nv.info                  --------------------------
	.section	.nv.info,"",@"SHT_CUDA_INFO"
	.align	4


	//----- nvinfo : EIATTR_REGCOUNT
	.align		4
        /*0000*/ 	.byte	0x04, 0x2f
        /*0002*/ 	.short	(.L_1 - .L_0)
	.align		4
.L_0:
        /*0004*/ 	.word	index@(triton_mm)
        /*0008*/ 	.word	0x00000028


	//----- nvinfo : EIATTR_MIN_STACK_SIZE
	.align		4
.L_1:
        /*000c*/ 	.byte	0x04, 0x12
        /*000e*/ 	.short	(.L_3 - .L_2)
	.align		4
.L_2:
        /*0010*/ 	.word	index@(triton_mm)
        /*0014*/ 	.word	0x00000000


	//----- nvinfo : EIATTR_FRAME_SIZE
	.align		4
.L_3:
        /*0018*/ 	.byte	0x04, 0x11
        /*001a*/ 	.short	(.L_5 - .L_4)
	.align		4
.L_4:
        /*001c*/ 	.word	index@(triton_mm)
        /*0020*/ 	.word	0x00000000


	//----- nvinfo : EIATTR_MIN_STACK_SIZE
	.align		4
.L_5:
        /*0024*/ 	.byte	0x04, 0x12
        /*0026*/ 	.short	(.L_7 - .L_6)
	.align		4
.L_6:
        /*0028*/ 	.word	index@(triton_mm)
        /*002c*/ 	.word	0x00000000
.L_7:


//--------------------- .nv.info.triton_mm        --------------------------
	.section	.nv.info.triton_mm,"",@"SHT_CUDA_INFO"
	.sectionflags	@""
	.align	4


	//----- nvinfo : EIATTR_CUDA_API_VERSION
	.align		4
        /*0000*/ 	.byte	0x04, 0x37
        /*0002*/ 	.short	(.L_9 - .L_8)
.L_8:
        /*0004*/ 	.word	0x0000007c


	//----- nvinfo : EIATTR_KPARAM_INFO
	.align		4
.L_9:
        /*0008*/ 	.byte	0x04, 0x17
        /*000a*/ 	.short	(.L_11 - .L_10)
.L_10:
        /*000c*/ 	.word	0x00000000
        /*0010*/ 	.short	0x0002
        /*0012*/ 	.short	0x0010
        /*0014*/ 	.byte	0x00, 0xf0, 0x21, 0x00


	//----- nvinfo : EIATTR_KPARAM_INFO
	.align		4
.L_11:
        /*0018*/ 	.byte	0x04, 0x17
        /*001a*/ 	.short	(.L_13 - .L_12)
.L_12:
        /*001c*/ 	.word	0x00000000
        /*0020*/ 	.short	0x0001
        /*0022*/ 	.short	0x0008
        /*0024*/ 	.byte	0x00, 0xf0, 0x21, 0x00


	//----- nvinfo : EIATTR_KPARAM_INFO
	.align		4
.L_13:
        /*0028*/ 	.byte	0x04, 0x17
        /*002a*/ 	.short	(.L_15 - .L_14)
.L_14:
        /*002c*/ 	.word	0x00000000
        /*0030*/ 	.short	0x0000
        /*0032*/ 	.short	0x0000
        /*0034*/ 	.byte	0x00, 0xf0, 0x21, 0x00


	//----- nvinfo : EIATTR_SPARSE_MMA_MASK
	.align		4
.L_15:
        /*0038*/ 	.byte	0x03, 0x50
        /*003a*/ 	.short	0x0000


	//----- nvinfo : EIATTR_MAXREG_COUNT
	.align		4
        /*003c*/ 	.byte	0x03, 0x1b
        /*003e*/ 	.short	0x00ff


	//----- nvinfo : EIATTR_EXIT_INSTR_OFFSETS
	.align		4
        /*0040*/ 	.byte	0x04, 0x1c
        /*0042*/ 	.short	(.L_17 - .L_16)


	//   ....[0]....
.L_16:
        /*0044*/ 	.word	0x000028e0


	//   ....[1]....
        /*0048*/ 	.word	0x00002930


	//----- nvinfo : EIATTR_MAX_THREADS
	.align		4
.L_17:
        /*004c*/ 	.byte	0x04, 0x05
        /*004e*/ 	.short	(.L_19 - .L_18)
.L_18:
        /*0050*/ 	.word	0x00000080
        /*0054*/ 	.word	0x00000001
        /*0058*/ 	.word	0x00000001


	//----- nvinfo : EIATTR_CBANK_PARAM_SIZE
	.align		4
.L_19:
        /*005c*/ 	.byte	0x03, 0x19
        /*005e*/ 	.short	0x0018


	//----- nvinfo : EIATTR_PARAM_CBANK
	.align		4
        /*0060*/ 	.byte	0x04, 0x0a
        /*0062*/ 	.short	(.L_21 - .L_20)
	.align		4
.L_20:
        /*0064*/ 	.word	index@(.nv.constant0.triton_mm)
        /*0068*/ 	.short	0x0210
        /*006a*/ 	.short	0x0018


	//----- nvinfo : EIATTR_SW_WAR
	.align		4
.L_21:
        /*006c*/ 	.byte	0x04, 0x36
        /*006e*/ 	.short	(.L_23 - .L_22)
.L_22:
        /*0070*/ 	.word	0x00000008
.L_23:


//--------------------- .nv.callgraph             --------------------------
	.section	.nv.callgraph,"",@"SHT_CUDA_CALLGRAPH"
	.align	4
	.sectionentsize	8
	.align		4
        /*0000*/ 	.word	0x00000000
	.align		4
        /*0004*/ 	.word	0xffffffff
	.align		4
        /*0008*/ 	.word	0x00000000
	.align		4
        /*000c*/ 	.word	0xfffffffe
	.align		4
        /*0010*/ 	.word	0x00000000
	.align		4
        /*0014*/ 	.word	0xfffffffd
	.align		4
        /*0018*/ 	.word	0x00000000
	.align		4
        /*001c*/ 	.word	0xfffffffc


//--------------------- .text.triton_mm           --------------------------
	.section	.text.triton_mm,"ax",@progbits
	.sectionflags	@"SHF_BARRIERS=1"
	.align	128
        .global         triton_mm
        .type           triton_mm,@function
        .size           triton_mm,(.L_x_1 - triton_mm)
        .other          triton_mm,@"STO_CUDA_ENTRY STV_DEFAULT"
triton_mm:
.text.triton_mm:
[----:B------:R-:W1:Y:S02]  /*0000*/  LDC R1, c[0x0][0x28] ;  /* 0x00000a00ff017b82 */ /* 0x000e640000000800 */
[----:B------:R-:W2:Y:S01]  /*0010*/  S2UR UR13, SR_CTAID.X ;  /* 0x00000000000d79c3 */ /* 0x000ea20000002500 */
[----:B------:R-:W-:-:S07]  /*0020*/  ULDC.64 UR14, c[0x0][0x208] ;  /* 0x00008200000e7ab9 */ /* 0x000fce0000000a00 */
[----:B------:R-:W3:Y:S08]  /*0030*/  LDC.64 R36, c[0x0][0x210] ;  /* 0x00008400ff247b82 */ /* 0x000ef00000000a00 */
[----:B------:R-:W4:Y:S01]  /*0040*/  LDC.64 R32, c[0x0][0x218] ;  /* 0x00008600ff207b82 */ /* 0x000f220000000a00 */
[----:B--2---:R-:W-:Y:S02]  /*0050*/  UIMAD.WIDE UR4, UR13, 0x2aaaaaab, URZ ;  /* 0x2aaaaaab0d0478a5 */ /* 0x004fe4000f8e023f */
[----:B------:R-:W-:-:S02]  /*0060*/  UISETP.GE.AND UP2, UPT, UR13, URZ, UPT ;  /* 0x0000003f0d00728c */ /* 0x000fc4000bf46270 */
[----:B------:R-:W-:-:S04]  /*0070*/  USHF.R.U32.HI UR4, URZ, 0x1f, UR5 ;  /* 0x0000001f3f047899 */ /* 0x000fc80008011605 */
[----:B------:R-:W-:-:S03]  /*0080*/  ULEA.HI.SX32 UR6, UR5, UR4, 0x1a ;  /* 0x0000000405067291 */ /* 0x000fc6000f8fd23f */
[----:B------:R-:W-:Y:S01]  /*0090*/  UMOV UR4, 0xfffffff8 ;  /* 0xfffffff800047882 */ /* 0x000fe20000000000 */
[----:B------:R-:W-:Y:S02]  /*00a0*/  UIMAD UR8, UR6, -0x180, UR13 ;  /* 0xfffffe80060878a4 */ /* 0x000fe4000f8e020d */
[----:B------:R-:W-:-:S04]  /*00b0*/  UIMAD UR4, UR6, UR4, 0x1 ;  /* 0x00000001060474a4 */ /* 0x000fc8000f8e0204 */
[----:B------:R-:W-:Y:S01]  /*00c0*/  UISETP.LT.AND UP0, UPT, UR4, 0x8, UPT ;  /* 0x000000080400788c */ /* 0x000fe2000bf01270 */
[----:B------:R-:W-:-:S03]  /*00d0*/  IMAD.U32 R4, RZ, RZ, UR8 ;  /* 0x00000008ff047e24 */ /* 0x000fc6000f8e00ff */
[----:B------:R-:W-:Y:S02]  /*00e0*/  USEL UR7, UR4, 0x8, UP0 ;  /* 0x0000000804077887 */ /* 0x000fe40008000000 */
[----:B------:R-:W-:Y:S01]  /*00f0*/  IABS R4, R4 ;  /* 0x0000000400047213 */ /* 0x000fe20000000000 */
[----:B------:R-:W-:Y:S01]  /*0100*/  UMOV UR4, URZ ;  /* 0x0000003f00047c82 */ /* 0x000fe20008000000 */
[----:B------:R-:W-:Y:S02]  /*0110*/  ULOP3.LUT UR8, UR8, UR7, URZ, 0x3c, !UPT ;  /* 0x0000000708087292 */ /* 0x000fe4000f8e3c3f */
[----:B------:R-:W-:Y:S01]  /*0120*/  IMAD.U32 R3, RZ, RZ, UR7 ;  /* 0x00000007ff037e24 */ /* 0x000fe2000f8e00ff */
[----:B------:R-:W-:-:S04]  /*0130*/  R2UR UR10, R4 ;  /* 0x00000000040a72ca */ /* 0x000fc800000e0000 */
[-C--:B------:R-:W-:Y:S02]  /*0140*/  IABS R0, R3.reuse ;  /* 0x0000000300007213 */ /* 0x080fe40000000000 */
[----:B------:R-:W-:Y:S02]  /*0150*/  IABS R3, R3 ;  /* 0x0000000300037213 */ /* 0x000fe40000000000 */
[----:B------:R-:W-:-:S13]  /*0160*/  R2UR UR16, R0 ;  /* 0x00000000001072ca */ /* 0x000fda00000e0000 */
[----:B------:R-:W2:Y:S08]  /*0170*/  I2F.RP R0, UR16 ;  /* 0x0000001000007d06 */ /* 0x000eb00008209400 */
[----:B--2---:R-:W2:Y:S02]  /*0180*/  MUFU.RCP R0, R0 ;  /* 0x0000000000007308 */ /* 0x004ea40000001000 */
[----:B--2---:R-:W-:-:S02]  /*0190*/  VIADD R2, R0, 0xffffffe ;  /* 0x0ffffffe00027836 */ /* 0x004fc40000000000 */
[----:B------:R-:W-:-:S04]  /*01a0*/  IMAD.MOV R0, RZ, RZ, -R3 ;  /* 0x000000ffff007224 */ /* 0x000fc800078e0a03 */
[----:B------:R-:W2:Y:S01]  /*01b0*/  F2I.FTZ.U32.TRUNC.NTZ R2, R2 ;  /* 0x0000000200027305 */ /* 0x000ea2000021f000 */
[----:B------:R-:W-:Y:S02]  /*01c0*/  R2UR UR11, R0 ;  /* 0x00000000000b72ca */ /* 0x000fe400000e0000 */
[----:B--2---:R-:W-:Y:S02]  /*01d0*/  R2UR UR5, R2 ;  /* 0x00000000020572ca */ /* 0x004fe400000e0000 */
[----:B------:R-:W2:Y:S11]  /*01e0*/  S2R R2, SR_TID.X ;  /* 0x0000000000027919 */ /* 0x000eb60000002100 */
[----:B------:R-:W-:-:S04]  /*01f0*/  UIADD3 UR9, URZ, -UR5, URZ ;  /* 0x800000053f097290 */ /* 0x000fc8000fffe03f */
[----:B------:R-:W-:-:S04]  /*0200*/  UIMAD UR9, UR9, UR16, URZ ;  /* 0x00000010090972a4 */ /* 0x000fc8000f8e023f */
[----:B------:R-:W-:-:S07]  /*0210*/  UIMAD.WIDE.U32 UR4, UR5, UR9, UR4 ;  /* 0x00000009050472a5 */ /* 0x000fce000f8e0004 */
[----:B------:R-:W-:Y:S02]  /*0220*/  UMOV UR9, UR5 ;  /* 0x0000000500097c82 */ /* 0x000fe40008000000 */
[----:B------:R-:W-:-:S04]  /*0230*/  UIMAD.WIDE.U32 UR4, UR9, UR10, URZ ;  /* 0x0000000a090472a5 */ /* 0x000fc8000f8e003f */
[----:B------:R-:W-:Y:S01]  /*0240*/  UIMAD UR4, UR5, UR11, UR10 ;  /* 0x0000000b050472a4 */ /* 0x000fe2000f8e020a */
[--C-:B--2---:R-:W-:Y:S01]  /*0250*/  SHF.R.U32.HI R0, RZ, 0x2, R2.reuse ;  /* 0x00000002ff007819 */ /* 0x104fe20000011602 */
[----:B------:R-:W2:Y:S01]  /*0260*/  S2UR UR10, SR_CgaCtaId ;  /* 0x00000000000a79c3 */ /* 0x000ea20000008800 */
[----:B------:R-:W-:Y:S01]  /*0270*/  IMAD.SHL.U32 R5, R2, 0x8, RZ ;  /* 0x0000000802057824 */ /* 0x000fe200078e00ff */
[----:B------:R-:W-:Y:S01]  /*0280*/  UISETP.GT.U32.AND UP1, UPT, UR16, UR4, UPT ;  /* 0x000000041000728c */ /* 0x000fe2000bf24070 */
[----:B------:R-:W-:Y:S02]  /*0290*/  SGXT.U32 R0, R0, 0x5 ;  /* 0x000000050000781a */ /* 0x000fe40000000000 */
[----:B------:R-:W-:Y:S02]  /*02a0*/  SHF.R.U32.HI R25, RZ, 0x3, R2 ;  /* 0x00000003ff197819 */ /* 0x000fe40000011602 */
[----:B------:R-:W-:Y:S02]  /*02b0*/  LOP3.LUT R11, R5, 0x18, R2, 0x48, !PT ;  /* 0x00000018050b7812 */ /* 0x000fe400078e4802 */
[----:B------:R-:W-:-:S02]  /*02c0*/  SGXT.U32 R25, R25, 0x4 ;  /* 0x000000041919781a */ /* 0x000fc40000000000 */
[----:B------:R-:W-:Y:S01]  /*02d0*/  LOP3.LUT R5, R5, 0x18, RZ, 0xc0, !PT ;  /* 0x0000001805057812 */ /* 0x000fe200078ec0ff */
[----:B------:R-:W-:Y:S01]  /*02e0*/  IMAD R12, R0, 0x20, R11 ;  /* 0x00000020000c7824 */ /* 0x000fe200078e020b */
[----:B------:R-:W-:Y:S01]  /*02f0*/  @!UP1 UIADD3 UR4, UR4, -UR16, URZ ;  /* 0x8000001004049290 */ /* 0x000fe2000fffe03f */
[----:B------:R-:W-:Y:S01]  /*0300*/  LOP3.LUT R26, R2, 0x1f, RZ, 0xc0, !PT ;  /* 0x0000001f021a7812 */ /* 0x000fe200078ec0ff */
[----:B------:R-:W-:Y:S01]  /*0310*/  @!UP1 UIADD3 UR5, UR5, 0x1, URZ ;  /* 0x0000000105059890 */ /* 0x000fe2000fffe03f */
[----:B------:R-:W-:Y:S01]  /*0320*/  SHF.R.U32.HI R13, RZ, 0x1, R2 ;  /* 0x00000001ff0d7819 */ /* 0x000fe20000011602 */
[----:B------:R-:W-:Y:S02]  /*0330*/  UISETP.GE.U32.AND UP0, UPT, UR4, UR16, UPT ;  /* 0x000000100400728c */ /* 0x000fe4000bf06070 */
[----:B------:R-:W-:Y:S01]  /*0340*/  UISETP.GE.AND UP1, UPT, UR8, URZ, UPT ;  /* 0x0000003f0800728c */ /* 0x000fe2000bf26270 */
[----:B------:R-:W-:Y:S01]  /*0350*/  SGXT.U32 R13, R13, 0x2 ;  /* 0x000000020d0d781a */ /* 0x000fe20000000000 */
[----:B------:R-:W-:Y:S01]  /*0360*/  ULOP3.LUT UR8, URZ, UR7, URZ, 0x33, !UPT ;  /* 0x000000073f087292 */ /* 0x000fe2000f8e333f */
[----:B------:R-:W-:-:S02]  /*0370*/  UMOV UR4, 0x400 ;  /* 0x0000040000047882 */ /* 0x000fc40000000000 */
[----:B--2---:R-:W-:-:S04]  /*0380*/  UPRMT UR10, UR10, 0x654, UR4 ;  /* 0x000006540a0a7896 */ /* 0x004fc80008000004 */
[----:B------:R-:W-:Y:S02]  /*0390*/  @UP0 UIADD3 UR5, UR5, 0x1, URZ ;  /* 0x0000000105050890 */ /* 0x000fe4000fffe03f */
[----:B------:R-:W-:Y:S02]  /*03a0*/  UISETP.NE.AND UP0, UPT, UR7, URZ, UPT ;  /* 0x0000003f0700728c */ /* 0x000fe4000bf05270 */
[----:B------:R-:W-:-:S04]  /*03b0*/  @!UP1 UIADD3 UR5, -UR5, URZ, URZ ;  /* 0x0000003f05059290 */ /* 0x000fc8000fffe13f */
[----:B------:R-:W-:-:S04]  /*03c0*/  USEL UR5, UR8, UR5, !UP0 ;  /* 0x0000000508057287 */ /* 0x000fc8000c000000 */
[----:B------:R-:W-:-:S06]  /*03d0*/  USHF.L.U32 UR7, UR5, 0x6, URZ ;  /* 0x0000000605077899 */ /* 0x000fcc000800063f */
[----:B------:R-:W-:Y:S01]  /*03e0*/  IMAD.U32 R3, RZ, RZ, UR7 ;  /* 0x00000007ff037e24 */ /* 0x000fe2000f8e00ff */
[----:B------:R-:W-:-:S04]  /*03f0*/  LOP3.LUT R4, R0, UR7, RZ, 0xfc, !PT ;  /* 0x0000000700047c12 */ /* 0x000fc8000f8efcff */
[----:B------:R-:W-:Y:S01]  /*0400*/  LOP3.LUT R6, R3, 0x20, R0, 0xfe, !PT ;  /* 0x0000002003067812 */ /* 0x000fe200078efe00 */
[----:B------:R-:W-:Y:S01]  /*0410*/  IMAD.HI R7, R4, 0x2aaaaaab, RZ ;  /* 0x2aaaaaab04077827 */ /* 0x000fe200078e02ff */
[----:B------:R-:W-:-:S03]  /*0420*/  LOP3.LUT R3, R0, 0x20, RZ, 0xfc, !PT ;  /* 0x0000002000037812 */ /* 0x000fc600078efcff */
[----:B------:R-:W-:Y:S01]  /*0430*/  IMAD.HI R9, R6, 0x2aaaaaab, RZ ;  /* 0x2aaaaaab06097827 */ /* 0x000fe200078e02ff */
[----:B------:R-:W-:-:S03]  /*0440*/  SHF.R.U32.HI R8, RZ, 0x1f, R7 ;  /* 0x0000001fff087819 */ /* 0x000fc60000011607 */
[----:B------:R-:W-:Y:S01]  /*0450*/  IMAD R11, R3, 0x20, R11 ;  /* 0x00000020030b7824 */ /* 0x000fe200078e020b */
[----:B------:R-:W-:Y:S01]  /*0460*/  SHF.R.U32.HI R3, RZ, 0x1, R2 ;  /* 0x00000001ff037819 */ /* 0x000fe20000011602 */
[----:B------:R-:W-:Y:S01]  /*0470*/  IMAD.SHL.U32 R0, R2, 0x4, RZ ;  /* 0x0000000402007824 */ /* 0x000fe200078e00ff */
[----:B------:R-:W-:Y:S02]  /*0480*/  SHF.R.U32.HI R10, RZ, 0x1f, R9 ;  /* 0x0000001fff0a7819 */ /* 0x000fe40000011609 */
[----:B------:R-:W-:Y:S02]  /*0490*/  LEA.HI R7, R7, R8, RZ, 0x17 ;  /* 0x0000000807077211 */ /* 0x000fe400078fb8ff */
[----:B------:R-:W-:Y:S02]  /*04a0*/  LOP3.LUT R3, R0, 0x18, R3, 0x48, !PT ;  /* 0x0000001800037812 */ /* 0x000fe400078e4803 */
[----:B------:R-:W-:Y:S01]  /*04b0*/  LEA.HI R9, R9, R10, RZ, 0x17 ;  /* 0x0000000a09097211 */ /* 0x000fe200078fb8ff */
[----:B------:R-:W-:Y:S01]  /*04c0*/  IMAD R4, R7, -0xc00, R4 ;  /* 0xfffff40007047824 */ /* 0x000fe200078e0204 */
[----:B------:R-:W-:-:S02]  /*04d0*/  LOP3.LUT R8, R3, 0x4, R0, 0xf8, !PT ;  /* 0x0000000403087812 */ /* 0x000fc400078ef800 */
[----:B------:R-:W-:Y:S01]  /*04e0*/  SHF.R.U32.HI R3, RZ, 0x4, R2 ;  /* 0x00000004ff037819 */ /* 0x000fe20000011602 */
[----:B------:R-:W-:Y:S01]  /*04f0*/  IMAD R6, R9, -0xc00, R6 ;  /* 0xfffff40009067824 */ /* 0x000fe200078e0206 */
[----:B------:R-:W-:Y:S01]  /*0500*/  LOP3.LUT R9, R0, 0x1c, RZ, 0xc0, !PT ;  /* 0x0000001c00097812 */ /* 0x000fe200078ec0ff */
[----:B------:R-:W-:Y:S01]  /*0510*/  IMAD R24, R25, 0x20, R8 ;  /* 0x0000002019187824 */ /* 0x000fe200078e0208 */
[----:B------:R-:W-:Y:S01]  /*0520*/  LEA R0, R12, UR10, 0x1 ;  /* 0x0000000a0c007c11 */ /* 0x000fe2000f8e08ff */
[--C-:B------:R-:W-:Y:S01]  /*0530*/  IMAD R35, R4, 0x300, R5.reuse ;  /* 0x0000030004237824 */ /* 0x100fe200078e0205 */
[----:B------:R-:W-:Y:S01]  /*0540*/  LEA R4, R11, UR10, 0x1 ;  /* 0x0000000a0b047c11 */ /* 0x000fe2000f8e08ff */
[----:B------:R-:W-:Y:S01]  /*0550*/  IMAD R5, R6, 0x300, R5 ;  /* 0x0000030006057824 */ /* 0x000fe200078e0205 */
[----:B------:R-:W-:Y:S01]  /*0560*/  LEA R24, R24, UR10, 0x1 ;  /* 0x0000000a18187c11 */ /* 0x000fe2000f8e08ff */
[----:B---3--:R-:W-:Y:S01]  /*0570*/  IMAD.WIDE.U32 R8, R9, 0x2, R36 ;  /* 0x0000000209087825 */ /* 0x008fe200078e0024 */
[----:B------:R-:W-:-:S02]  /*0580*/  SGXT.U32 R12, R3, 0x1 ;  /* 0x00000001030c781a */ /* 0x000fc40000000000 */
[----:B------:R-:W-:Y:S01]  /*0590*/  SHF.R.U32.HI R6, RZ, 0x3, R26 ;  /* 0x00000003ff067819 */ /* 0x000fe2000001161a */
[--C-:B----4-:R-:W-:Y:S01]  /*05a0*/  IMAD.WIDE R34, R35, 0x2, R32.reuse ;  /* 0x0000000223227825 */ /* 0x110fe200078e0220 */
[----:B------:R-:W-:Y:S01]  /*05b0*/  @!PT LDS RZ, [RZ] ;  /* 0x00000000fffff984 */ /* 0x000fe20000000800 */
[----:B------:R-:W-:Y:S01]  /*05c0*/  @!PT LDS RZ, [RZ] ;  /* 0x00000000fffff984 */ /* 0x000fe20000000800 */
[----:B------:R-:W-:Y:S01]  /*05d0*/  @!PT LDS RZ, [RZ] ;  /* 0x00000000fffff984 */ /* 0x000fe20000000800 */
[----:B------:R-:W-:Y:S01]  /*05e0*/  LDGSTS.E.64 [R24], desc[UR14][R8.64] ;  /* 0x0000000008187fae */ /* 0x000fe2000b921a4e */
[----:B------:R-:W-:Y:S02]  /*05f0*/  LOP3.LUT R7, R2, 0x7, RZ, 0xc0, !PT ;  /* 0x0000000702077812 */ /* 0x000fe400078ec0ff */
[----:B------:R-:W-:Y:S01]  /*0600*/  IMAD.WIDE R32, R5, 0x2, R32 ;  /* 0x0000000205207825 */ /* 0x000fe200078e0220 */
[----:B------:R-:W0:Y:S01]  /*0610*/  LDGDEPBAR ;  /* 0x00000000000079af */ /* 0x000e220000000000 */
[----:B------:R-:W-:Y:S02]  /*0620*/  SHF.R.U32.HI R5, RZ, 0x5, R2 ;  /* 0x00000005ff057819 */ /* 0x000fe40000011602 */
[----:B------:R-:W-:Y:S01]  /*0630*/  IMAD.SHL.U32 R10, R12, 0x20, RZ ;  /* 0x000000200c0a7824 */ /* 0x000fe200078e00ff */
[----:B------:R-:W-:Y:S01]  /*0640*/  LDGSTS.E.BYPASS.128 [R0+0x1000], desc[UR14][R34.64] ;  /* 0x0100000022007fae */ /* 0x000fe2000b901c4e */
[----:B------:R-:W-:Y:S01]  /*0650*/  SGXT.U32 R5, R5, 0x2 ;  /* 0x000000020505781a */ /* 0x000fe20000000000 */
[----:B------:R-:W-:Y:S01]  /*0660*/  IMAD.WIDE.U32 R36, R7, 0x8, R36 ;  /* 0x0000000807247825 */ /* 0x000fe200078e0024 */
[----:B------:R-:W-:Y:S01]  /*0670*/  SGXT.U32 R6, R6, 0x1 ;  /* 0x000000010606781a */ /* 0x000fe20000000000 */
[----:B------:R-:W-:Y:S01]  /*0680*/  LDGSTS.E.BYPASS.128 [R4+0x1000], desc[UR14][R32.64] ;  /* 0x0100000020047fae */ /* 0x000fe2000b901c4e */
[----:B------:R-:W-:Y:S01]  /*0690*/  SHF.R.U32.HI R26, RZ, 0x2, R26 ;  /* 0x00000002ff1a7819 */ /* 0x000fe2000001161a */
[----:B------:R-:W-:-:S02]  /*06a0*/  IMAD.SHL.U32 R3, R5, 0x8, RZ ;  /* 0x0000000805037824 */ /* 0x000fc400078e00ff */
[----:B------:R-:W0:Y:S01]  /*06b0*/  LDGDEPBAR ;  /* 0x00000000000079af */ /* 0x000e220000000000 */
[C---:B------:R-:W-:Y:S01]  /*06c0*/  IMAD R14, R6.reuse, 0x8, R7 ;  /* 0x00000008060e7824 */ /* 0x040fe200078e0207 */
[----:B------:R-:W-:Y:S01]  /*06d0*/  LOP3.LUT R6, R6, R13, RZ, 0x3c, !PT ;  /* 0x0000000d06067212 */ /* 0x000fe200078e3cff */
[----:B------:R-:W-:Y:S01]  /*06e0*/  IMAD.SHL.U32 R5, R5, 0x4, RZ ;  /* 0x0000000405057824 */ /* 0x000fe200078e00ff */
[----:B------:R-:W-:Y:S01]  /*06f0*/  BAR.SYNC.DEFER_BLOCKING 0x0 ;  /* 0x0000000000007b1d */ /* 0x000fe20000010000 */
[----:B------:R-:W-:Y:S02]  /*0700*/  IMAD.SHL.U32 R14, R14, 0x20, RZ ;  /* 0x000000200e0e7824 */ /* 0x000fe400078e00ff */
[----:B------:R-:W-:-:S03]  /*0710*/  IMAD.SHL.U32 R6, R6, 0x8, RZ ;  /* 0x0000000806067824 */ /* 0x000fc600078e00ff */
[----:B------:R-:W-:Y:S01]  /*0720*/  @!PT LDS RZ, [RZ] ;  /* 0x00000000fffff984 */ /* 0x000fe20000000800 */
[----:B------:R-:W-:Y:S01]  /*0730*/  @!PT LDS RZ, [RZ] ;  /* 0x00000000fffff984 */ /* 0x000fe20000000800 */
[----:B------:R-:W-:Y:S01]  /*0740*/  @!PT LDS RZ, [RZ] ;  /* 0x00000000fffff984 */ /* 0x000fe20000000800 */
[----:B------:R-:W-:Y:S04]  /*0750*/  LDGSTS.E.64 [R24+0x400], desc[UR14][R8.64+0x40] ;  /* 0x0040004008187fae */ /* 0x000fe8000b921a4e */
[----:B------:R-:W0:Y:S04]  /*0760*/  LDGDEPBAR ;  /* 0x00000000000079af */ /* 0x000e280000000000 */
[----:B------:R-:W-:Y:S04]  /*0770*/  LDGSTS.E.BYPASS.128 [R0+0x2000], desc[UR14][R34.64+0x40] ;  /* 0x0200004022007fae */ /* 0x000fe8000b901c4e */
[----:B------:R-:W-:Y:S04]  /*0780*/  LDGSTS.E.BYPASS.128 [R4+0x2000], desc[UR14][R32.64+0x40] ;  /* 0x0200004020047fae */ /* 0x000fe8000b901c4e */
[----:B------:R-:W0:Y:S01]  /*0790*/  LDGDEPBAR ;  /* 0x00000000000079af */ /* 0x000e220000000000 */
[----:B------:R-:W-:Y:S06]  /*07a0*/  BAR.SYNC.DEFER_BLOCKING 0x0 ;  /* 0x0000000000007b1d */ /* 0x000fec0000010000 */
        /* <DEDUP_REMOVED lines=12> */
[----:B------:R2:W-:Y:S04]  /*0870*/  LDGSTS.E.64 [R24+0xc00], desc[UR14][R8.64+0xc0] ;  /* 0x00c000c008187fae */ /* 0x0005e8000b921a4e */
[----:B------:R-:W0:Y:S04]  /*0880*/  LDGDEPBAR ;  /* 0x00000000000079af */ /* 0x000e280000000000 */
[----:B------:R-:W-:Y:S04]  /*0890*/  LDGSTS.E.BYPASS.128 [R0+0x4000], desc[UR14][R34.64+0xc0] ;  /* 0x040000c022007fae */ /* 0x000fe8000b901c4e */
[----:B------:R-:W-:Y:S01]  /*08a0*/  LDGSTS.E.BYPASS.128 [R4+0x4000], desc[UR14][R32.64+0xc0] ;  /* 0x040000c020047fae */ /* 0x000fe2000b901c4e */
[----:B--2---:R-:W-:-:S02]  /*08b0*/  LOP3.LUT R9, R10, R3, RZ, 0xfc, !PT ;  /* 0x000000030a097212 */ /* 0x004fc400078efcff */
[----:B------:R-:W-:Y:S01]  /*08c0*/  LOP3.LUT R8, R12, R13, RZ, 0x3c, !PT ;  /* 0x0000000d0c087212 */ /* 0x000fe200078e3cff */
[----:B------:R-:W0:Y:S01]  /*08d0*/  LDGDEPBAR ;  /* 0x00000000000079af */ /* 0x000e220000000000 */
[----:B------:R-:W-:Y:S02]  /*08e0*/  LOP3.LUT R15, R9, 0x7, R2, 0xf8, !PT ;  /* 0x00000007090f7812 */ /* 0x000fe400078ef802 */
[----:B------:R-:W-:Y:S01]  /*08f0*/  LOP3.LUT R12, R13, 0x2, R12, 0x1e, !PT ;  /* 0x000000020d0c7812 */ /* 0x000fe200078e1e0c */
[----:B------:R-:W-:Y:S02]  /*0900*/  IMAD.SHL.U32 R9, R8, 0x8, RZ ;  /* 0x0000000808097824 */ /* 0x000fe400078e00ff */
[----:B------:R-:W-:-:S03]  /*0910*/  IMAD.SHL.U32 R15, R15, 0x20, RZ ;  /* 0x000000200f0f7824 */ /* 0x000fc600078e00ff */
[----:B------:R-:W-:Y:S02]  /*0920*/  LOP3.LUT R9, R14, R9, RZ, 0xfc, !PT ;  /* 0x000000090e097212 */ /* 0x000fe400078efcff */
[----:B------:R-:W-:Y:S02]  /*0930*/  LOP3.LUT R6, R15, R6, RZ, 0xfc, !PT ;  /* 0x000000060f067212 */ /* 0x000fe400078efcff */
[----:B------:R-:W-:Y:S02]  /*0940*/  LEA R30, R9, UR10, 0x1 ;  /* 0x0000000a091e7c11 */ /* 0x000fe4000f8e08ff */
[----:B------:R-:W-:Y:S02]  /*0950*/  LEA R29, R6, UR10, 0x1 ;  /* 0x0000000a061d7c11 */ /* 0x000fe4000f8e08ff */
[----:B------:R-:W-:-:S04]  /*0960*/  SHF.R.U32.HI R6, RZ, 0x3, R2 ;  /* 0x00000003ff067819 */ /* 0x000fc80000011602 */
[----:B------:R-:W-:Y:S01]  /*0970*/  SGXT.U32 R6, R6, 0x2 ;  /* 0x000000020606781a */ /* 0x000fe20000000000 */
[----:B------:R-:W-:-:S04]  /*0980*/  DEPBAR.LE SB0, 0x6 ;  /* 0x000081800000791a */ /* 0x000fc80000000000 */
[----:B------:R-:W-:Y:S01]  /*0990*/  BAR.SYNC.DEFER_BLOCKING 0x0 ;  /* 0x0000000000007b1d */ /* 0x000fe20000010000 */
[----:B------:R-:W-:Y:S01]  /*09a0*/  LOP3.LUT R20, R13, 0x2, R6, 0x1e, !PT ;  /* 0x000000020d147812 */ /* 0x000fe200078e1e06 */
[----:B------:R-:W-:Y:S01]  /*09b0*/  IMAD.SHL.U32 R13, R12, 0x8, RZ ;  /* 0x000000080c0d7824 */ /* 0x000fe200078e00ff */
[----:B------:R-:W-:-:S03]  /*09c0*/  LOP3.LUT R6, R5, R6, RZ, 0xfc, !PT ;  /* 0x0000000605067212 */ /* 0x000fc600078efcff */
[----:B------:R-:W-:Y:S01]  /*09d0*/  IMAD.SHL.U32 R20, R20, 0x8, RZ ;  /* 0x0000000814147824 */ /* 0x000fe200078e00ff */
[----:B------:R-:W-:-:S04]  /*09e0*/  LOP3.LUT R13, R14, R13, RZ, 0xfc, !PT ;  /* 0x0000000d0e0d7212 */ /* 0x000fc800078efcff */
[----:B------:R-:W-:Y:S02]  /*09f0*/  LOP3.LUT R27, R15, R20, RZ, 0xfc, !PT ;  /* 0x000000140f1b7212 */ /* 0x000fe400078efcff */
[----:B------:R-:W-:Y:S02]  /*0a00*/  LEA R28, R13, UR10, 0x1 ;  /* 0x0000000a0d1c7c11 */ /* 0x000fe4000f8e08ff */
[----:B------:R-:W-:Y:S01]  /*0a10*/  LEA R27, R27, UR10, 0x1 ;  /* 0x0000000a1b1b7c11 */ /* 0x000fe2000f8e08ff */
[----:B------:R-:W-:Y:S04]  /*0a20*/  LDSM.16.M88.4 R16, [R30] ;  /* 0x000000001e10783b */ /* 0x000fe80000000200 */
[----:B------:R-:W2:Y:S04]  /*0a30*/  LDSM.16.M88.4 R8, [R29+0x1000] ;  /* 0x001000001d08783b */ /* 0x000ea80000000200 */
[----:B------:R-:W-:Y:S01]  /*0a40*/  LDSM.16.M88.4 R12, [R27+0x1000] ;  /* 0x001000001b0c783b */ /* 0x000fe20000000200 */
[----:B--2---:R-:W-:Y:S06]  /*0a50*/  HMMA.16816.F32.BF16 R20, R16, R8, RZ ;  /* 0x000000081014723c */ /* 0x004fec00000418ff */
[----:B------:R-:W-:Y:S01]  /*0a60*/  HMMA.16816.F32.BF16 R16, R16, R10, RZ ;  /* 0x0000000a1010723c */ /* 0x000fe200000418ff */
[----:B------:R-:W2:Y:S01]  /*0a70*/  LDSM.16.M88.4 R8, [R28] ;  /* 0x000000001c08783b */ /* 0x000ea20000000200 */
[----:B------:R-:W-:Y:S06]  /*0a80*/  BAR.SYNC.DEFER_BLOCKING 0x0 ;  /* 0x0000000000007b1d */ /* 0x000fec0000010000 */
[----:B------:R-:W-:Y:S01]  /*0a90*/  @!PT LDS RZ, [RZ] ;  /* 0x00000000fffff984 */ /* 0x000fe20000000800 */
[----:B------:R-:W-:Y:S01]  /*0aa0*/  @!PT LDS RZ, [RZ] ;  /* 0x00000000fffff984 */ /* 0x000fe20000000800 */
[----:B------:R-:W-:Y:S01]  /*0ab0*/  @!PT LDS RZ, [RZ] ;  /* 0x00000000fffff984 */ /* 0x000fe20000000800 */
[----:B------:R-:W-:Y:S04]  /*0ac0*/  LDGSTS.E.64 [R24], desc[UR14][R36.64+0x100] ;  /* 0x0000010024187fae */ /* 0x000fe8000b921a4e */
[----:B------:R-:W0:Y:S04]  /*0ad0*/  LDGDEPBAR ;  /* 0x00000000000079af */ /* 0x000e280000000000 */
[----:B------:R-:W-:Y:S04]  /*0ae0*/  LDGSTS.E.BYPASS.128 [R0+0x1000], desc[UR14][R34.64+0x100] ;  /* 0x0100010022007fae */ /* 0x000fe8000b901c4e */
[----:B------:R-:W-:Y:S01]  /*0af0*/  LDGSTS.E.BYPASS.128 [R4+0x1000], desc[UR14][R32.64+0x100] ;  /* 0x0100010020047fae */ /* 0x000fe2000b901c4e */
[----:B--2---:R-:W-:Y:S03]  /*0b00*/  HMMA.16816.F32.BF16 R20, R8, R12, R20 ;  /* 0x0000000c0814723c */ /* 0x004fe60000041814 */
[----:B------:R-:W0:Y:S03]  /*0b10*/  LDGDEPBAR ;  /* 0x00000000000079af */ /* 0x000e260000000000 */
[----:B------:R-:W-:Y:S01]  /*0b20*/  HMMA.16816.F32.BF16 R16, R8, R14, R16 ;  /* 0x0000000e0810723c */ /* 0x000fe20000041810 */
[----:B------:R-:W-:-:S04]  /*0b30*/  DEPBAR.LE SB0, 0x6 ;  /* 0x000081800000791a */ /* 0x000fc80000000000 */
[----:B------:R-:W-:Y:S06]  /*0b40*/  BAR.SYNC.DEFER_BLOCKING 0x0 ;  /* 0x0000000000007b1d */ /* 0x000fec0000010000 */
[----:B------:R-:W-:Y:S04]  /*0b50*/  LDSM.16.M88.4 R8, [R30+0x400] ;  /* 0x000400001e08783b */ /* 0x000fe80000000200 */
[----:B------:R-:W2:Y:S03]  /*0b60*/  LDSM.16.M88.4 R12, [R29+0x2000] ;  /* 0x002000001d0c783b */ /* 0x000ea60000000200 */
[----:B--2---:R-:W-:Y:S06]  /*0b70*/  HMMA.16816.F32.BF16 R20, R8, R12, R20 ;  /* 0x0000000c0814723c */ /* 0x004fec0000041814 */
[----:B------:R-:W-:Y:S01]  /*0b80*/  HMMA.16816.F32.BF16 R16, R8, R14, R16 ;  /* 0x0000000e0810723c */ /* 0x000fe20000041810 */
[----:B------:R-:W-:Y:S04]  /*0b90*/  LDSM.16.M88.4 R8, [R28+0x400] ;  /* 0x000400001c08783b */ /* 0x000fe80000000200 */
[----:B------:R-:W2:Y:S01]  /*0ba0*/  LDSM.16.M88.4 R12, [R27+0x2000] ;  /* 0x002000001b0c783b */ /* 0x000ea20000000200 */
[----:B------:R-:W-:Y:S06]  /*0bb0*/  BAR.SYNC.DEFER_BLOCKING 0x0 ;  /* 0x0000000000007b1d */ /* 0x000fec0000010000 */
[----:B------:R-:W-:Y:S01]  /*0bc0*/  @!PT LDS RZ, [RZ] ;  /* 0x00000000fffff984 */ /* 0x000fe20000000800 */
[----:B------:R-:W-:Y:S01]  /*0bd0*/  @!PT LDS RZ, [RZ] ;  /* 0x00000000fffff984 */ /* 0x000fe20000000800 */
[----:B------:R-:W-:Y:S01]  /*0be0*/  @!PT LDS RZ, [RZ] ;  /* 0x00000000fffff984 */ /* 0x000fe20000000800 */
[----:B------:R-:W-:Y:S04]  /*0bf0*/  LDGSTS.E.64 [R24+0x400], desc[UR14][R36.64+0x140] ;  /* 0x0040014024187fae */ /* 0x000fe8000b921a4e */
        /* <DEDUP_REMOVED lines=46> */
[----:B------:R-:W-:Y:S04]  /*0ee0*/  LDSM.16.M88.4 R8, [R30] ;  /* 0x000000001e08783b */ /* 0x000fe80000000200 */
[----:B------:R-:W2:Y:S03]  /*0ef0*/  LDSM.16.M88.4 R12, [R29+0x1000] ;  /* 0x001000001d0c783b */ /* 0x000ea60000000200 */
[----:B--2---:R-:W-:Y:S06]  /*0f00*/  HMMA.16816.F32.BF16 R20, R8, R12, R20 ;  /* 0x0000000c0814723c */ /* 0x004fec0000041814 */
[----:B------:R-:W-:Y:S01]  /*0f10*/  HMMA.16816.F32.BF16 R16, R8, R14, R16 ;  /* 0x0000000e0810723c */ /* 0x000fe20000041810 */
[----:B------:R-:W-:Y:S04]  /*0f20*/  LDSM.16.M88.4 R8, [R28] ;  /* 0x000000001c08783b */ /* 0x000fe80000000200 */
[----:B------:R-:W2:Y:S01]  /*0f30*/  LDSM.16.M88.4 R12, [R27+0x1000] ;  /* 0x001000001b0c783b */ /* 0x000ea20000000200 */
        /* <DEDUP_REMOVED lines=308> */
[----:B------:R-:W-:Y:S04]  /*2280*/  LDGSTS.E.64 [R24], desc[UR14][R36.64+0x600], !PT ;  /* 0x0000060024187fae */ /* 0x000fe8000f921a4e */
[----:B------:R-:W0:Y:S04]  /*2290*/  LDGDEPBAR ;  /* 0x00000000000079af */ /* 0x000e280000000000 */
[----:B------:R-:W-:Y:S04]  /*22a0*/  LDGSTS.E.BYPASS.128 [R0+0x1000], desc[UR14][R34.64+0x600], !PT ;  /* 0x0100060022007fae */ /* 0x000fe8000f901c4e */
[----:B------:R-:W-:Y:S01]  /*22b0*/  LDGSTS.E.BYPASS.128 [R4+0x1000], desc[UR14][R32.64+0x600], !PT ;  /* 0x0100060020047fae */ /* 0x000fe2000f901c4e */
        /* <DEDUP_REMOVED lines=15> */
[----:B------:R-:W-:Y:S04]  /*23b0*/  LDGSTS.E.64 [R24+0x400], desc[UR14][R36.64+0x640], !PT ;  /* 0x0040064024187fae */ /* 0x000fe8000f921a4e */
        /* <DEDUP_REMOVED lines=31> */
[----:B------:R-:W-:Y:S01]  /*25b0*/  IABS R8, UR13 ;  /* 0x0000000d00087c13 */ /* 0x000fe20008000000 */
[----:B------:R-:W-:Y:S03]  /*25c0*/  LDSM.16.M88.4 R12, [R28+0xc00] ;  /* 0x000c00001c0c783b */ /* 0x000fe60000000200 */
[----:B------:R-:W-:-:S02]  /*25d0*/  R2UR UR12, R8 ;  /* 0x00000000080c72ca */ /* 0x000fc400000e0000 */
[----:B------:R-:W2:Y:S01]  /*25e0*/  LDSM.16.M88.4 R8, [R27+0x4000] ;  /* 0x004000001b08783b */ /* 0x000ea20000000200 */
[----:B------:R-:W-:Y:S10]  /*25f0*/  BAR.SYNC.DEFER_BLOCKING 0x0 ;  /* 0x0000000000007b1d */ /* 0x000ff40000010000 */
[----:B------:R-:W-:-:S04]  /*2600*/  UIMAD.WIDE.U32 UR4, UR9, UR12, URZ ;  /* 0x0000000c090472a5 */ /* 0x000fc8000f8e003f */
[----:B------:R-:W-:-:S04]  /*2610*/  UIMAD UR5, UR5, UR11, UR12 ;  /* 0x0000000b050572a4 */ /* 0x000fc8000f8e020c */
[----:B------:R-:W-:Y:S01]  /*2620*/  UISETP.GT.U32.AND UP1, UPT, UR16, UR5, UPT ;  /* 0x000000051000728c */ /* 0x000fe2000bf24070 */
[----:B------:R-:W-:Y:S01]  /*2630*/  @!PT LDS RZ, [RZ] ;  /* 0x00000000fffff984 */ /* 0x000fe20000000800 */
[----:B------:R-:W-:Y:S01]  /*2640*/  @!PT LDS RZ, [RZ] ;  /* 0x00000000fffff984 */ /* 0x000fe20000000800 */
[----:B------:R-:W-:Y:S01]  /*2650*/  @!PT LDS RZ, [RZ] ;  /* 0x00000000fffff984 */ /* 0x000fe20000000800 */
[----:B------:R-:W-:Y:S10]  /*2660*/  LDGSTS.E.64 [R24+0xc00], desc[UR14][R36.64+0x6c0], !PT ;  /* 0x00c006c024187fae */ /* 0x000ff4000f921a4e */
[----:B------:R-:W-:Y:S01]  /*2670*/  @!UP1 UIADD3 UR5, UR5, -UR16, URZ ;  /* 0x8000001005059290 */ /* 0x000fe2000fffe03f */
[----:B------:R-:W0:Y:S03]  /*2680*/  LDGDEPBAR ;  /* 0x00000000000079af */ /* 0x000e260000000000 */
[----:B------:R-:W-:Y:S01]  /*2690*/  UISETP.GT.U32.AND UP1, UPT, UR16, UR5, UPT ;  /* 0x000000051000728c */ /* 0x000fe2000bf24070 */
[----:B------:R3:W-:Y:S04]  /*26a0*/  LDGSTS.E.BYPASS.128 [R0+0x4000], desc[UR14][R34.64+0x6c0], !PT ;  /* 0x040006c022007fae */ /* 0x0007e8000f901c4e */
[----:B------:R4:W-:Y:S01]  /*26b0*/  LDGSTS.E.BYPASS.128 [R4+0x4000], desc[UR14][R32.64+0x6c0], !PT ;  /* 0x040006c020047fae */ /* 0x0009e2000f901c4e */
[----:B--2---:R-:W-:Y:S03]  /*26c0*/  HMMA.16816.F32.BF16 R20, R12, R8, R20 ;  /* 0x000000080c14723c */ /* 0x004fe60000041814 */
[----:B------:R-:W0:Y:S02]  /*26d0*/  LDGDEPBAR ;  /* 0x00000000000079af */ /* 0x000e240000000000 */
[----:B------:R-:W-:Y:S01]  /*26e0*/  @!UP1 UIADD3 UR5, UR5, -UR16, URZ ;  /* 0x8000001005059290 */ /* 0x000fe2000fffe03f */
[----:B------:R-:W-:Y:S01]  /*26f0*/  HMMA.16816.F32.BF16 R16, R12, R10, R16 ;  /* 0x0000000a0c10723c */ /* 0x000fe20000041810 */
[----:B------:R-:W-:-:S02]  /*2700*/  IMAD.SHL.U32 R8, R2, 0x2, RZ ;  /* 0x0000000202087824 */ /* 0x000fc400078e00ff */
[----:B------:R-:W-:Y:S01]  /*2710*/  @!UP2 UIADD3 UR5, -UR5, URZ, URZ ;  /* 0x0000003f0505a290 */ /* 0x000fe2000fffe13f */
[----:B------:R-:W-:Y:S02]  /*2720*/  IMAD.SHL.U32 R9, R2, 0x8, RZ ;  /* 0x0000000802097824 */ /* 0x000fe400078e00ff */
[----:B------:R-:W-:Y:S01]  /*2730*/  IMAD.U32 R2, RZ, RZ, UR7 ;  /* 0x00000007ff027e24 */ /* 0x000fe2000f8e00ff */
[----:B------:R-:W-:Y:S01]  /*2740*/  LOP3.LUT R3, R3, 0x6, R8, 0xf8, !PT ;  /* 0x0000000603037812 */ /* 0x000fe200078ef808 */
[----:B------:R-:W-:Y:S01]  /*2750*/  USEL UR5, UR8, UR5, !UP0 ;  /* 0x0000000508057287 */ /* 0x000fe2000c000000 */
[----:B---3--:R-:W-:Y:S02]  /*2760*/  IMAD R0, R6, 0x9, R7 ;  /* 0x0000000906007824 */ /* 0x008fe400078e0207 */
[----:B------:R-:W-:Y:S01]  /*2770*/  LOP3.LUT R9, R2, 0x38, R9, 0xf8, !PT ;  /* 0x0000003802097812 */ /* 0x000fe200078ef809 */
[----:B------:R-:W-:Y:S01]  /*2780*/  IMAD R3, R26, 0x48, R3 ;  /* 0x000000481a037824 */ /* 0x000fe200078e0203 */
[----:B------:R-:W-:Y:S01]  /*2790*/  ULEA UR5, UR6, UR5, 0x3 ;  /* 0x0000000506057291 */ /* 0x000fe2000f8e183f */
[----:B------:R-:W-:-:S03]  /*27a0*/  IMAD.SHL.U32 R0, R0, 0x8, RZ ;  /* 0x0000000800007824 */ /* 0x000fc600078e00ff */
[----:B------:R-:W-:Y:S01]  /*27b0*/  LEA R3, R3, UR10, 0x1 ;  /* 0x0000000a03037c11 */ /* 0x000fe2000f8e08ff */
[----:B------:R-:W-:Y:S01]  /*27c0*/  USHF.L.U32 UR5, UR5, 0x4, URZ ;  /* 0x0000000405057899 */ /* 0x000fe2000800063f */
[----:B------:R-:W-:Y:S02]  /*27d0*/  F2FP.BF16.F32.PACK_AB R20, R21, R20 ;  /* 0x000000141514723e */ /* 0x000fe400000010ff */
[----:B------:R-:W-:Y:S01]  /*27e0*/  F2FP.BF16.F32.PACK_AB R22, R23, R22 ;  /* 0x000000161716723e */ /* 0x000fe200000010ff */
[----:B------:R-:W-:-:S04]  /*27f0*/  DEPBAR.LE SB0, 0x6 ;  /* 0x000081800000791a */ /* 0x000fc80000000000 */
[----:B------:R-:W-:Y:S01]  /*2800*/  BAR.SYNC.DEFER_BLOCKING 0x0 ;  /* 0x0000000000007b1d */ /* 0x000fe20000010000 */
[----:B------:R-:W-:Y:S02]  /*2810*/  F2FP.BF16.F32.PACK_AB R16, R17, R16 ;  /* 0x000000101110723e */ /* 0x000fe400000010ff */
[----:B------:R-:W-:Y:S02]  /*2820*/  F2FP.BF16.F32.PACK_AB R18, R19, R18 ;  /* 0x000000121312723e */ /* 0x000fe400000010ff */
[----:B------:R-:W-:Y:S02]  /*2830*/  LOP3.LUT R25, R25, UR5, RZ, 0xfc, !PT ;  /* 0x0000000519197c12 */ /* 0x000fe4000f8efcff */
[----:B------:R-:W-:Y:S02]  /*2840*/  LEA R0, R0, UR10, 0x1 ;  /* 0x0000000a00007c11 */ /* 0x000fe4000f8e08ff */
[----:B------:R-:W-:-:S04]  /*2850*/  ISETP.GE.AND P0, PT, R25, 0x1, PT ;  /* 0x000000011900780c */ /* 0x000fc80003f06270 */
[----:B------:R-:W-:Y:S01]  /*2860*/  ISETP.LT.AND P0, PT, R9, 0xc00, !P0 ;  /* 0x00000c000900780c */ /* 0x000fe20004701270 */
[----:B------:R-:W-:-:S04]  /*2870*/  DEPBAR.LE SB0, 0x0 ;  /* 0x000080000000791a */ /* 0x000fc80000000000 */
[----:B------:R-:W-:Y:S06]  /*2880*/  BAR.SYNC.DEFER_BLOCKING 0x0 ;  /* 0x0000000000007b1d */ /* 0x000fec0000010000 */
[----:B------:R4:W-:Y:S04]  /*2890*/  STS [R3], R20 ;  /* 0x0000001403007388 */ /* 0x0009e80000000800 */
[----:B------:R4:W-:Y:S04]  /*28a0*/  STS [R3+0x480], R22 ;  /* 0x0004801603007388 */ /* 0x0009e80000000800 */
[----:B------:R4:W-:Y:S04]  /*28b0*/  STS [R3+0x40], R16 ;  /* 0x0000401003007388 */ /* 0x0009e80000000800 */
[----:B------:R4:W-:Y:S01]  /*28c0*/  STS [R3+0x4c0], R18 ;  /* 0x0004c01203007388 */ /* 0x0009e20000000800 */
[----:B------:R-:W-:Y:S06]  /*28d0*/  BAR.SYNC.DEFER_BLOCKING 0x0 ;  /* 0x0000000000007b1d */ /* 0x000fec0000010000 */
[----:B----4-:R-:W-:Y:S05]  /*28e0*/  @!P0 EXIT ;  /* 0x000000000000894d */ /* 0x010fea0003800000 */
[----:B------:R-:W1:Y:S01]  /*28f0*/  LDS.128 R4, [R0] ;  /* 0x0000000000047984 */ /* 0x000e620000000c00 */
[----:B------:R-:W2:Y:S02]  /*2900*/  LDC.64 R2, c[0x0][0x220] ;  /* 0x00008800ff027b82 */ /* 0x000ea40000000a00 */
[----:B--2---:R-:W-:-:S05]  /*2910*/  IMAD.WIDE R2, R9, 0x2, R2 ;  /* 0x0000000209027825 */ /* 0x004fca00078e0202 */
[----:B-1----:R-:W-:Y:S01]  /*2920*/  STG.E.128 desc[UR14][R2.64], R4 ;  /* 0x0000000402007986 */ /* 0x002fe2000c101d0e */
[----:B------:R-:W-:Y:S05]  /*2930*/  EXIT ;  /* 0x000000000000794d */ /* 0x000fea0003800000 */
.L_x_0:
[----:B------:R-:W-:-:S00]  /*2940*/  BRA `(.L_x_0) ;  /* 0xfffffffc00fc7947 */ /* 0x000fc0000383ffff */
[----:B------:R-:W-:-:S00]  /*2950*/  NOP ;  /* 0x0000000000007918 */ /* 0x000fc00000000000 */
        /* <DEDUP_REMOVED lines=10> */
.L_x_1:


//--------------------- .nv.shared.triton_mm      --------------------------
	.section	.nv.shared.triton_mm,"aw",@nobits
	.sectionflags	@""
	.align	16
	.zero		1024


//--------------------- .nv.constant0.triton_mm   --------------------------
	.section	.nv.constant0.triton_mm,"a",@progbits
	.sectionflags	@""
	.align	4
.nv.constant0.triton_mm:
	.zero		552
